//
// Generated by NVIDIA NVVM Compiler
//
// Compiler Build ID: CL-36424714
// Cuda compilation tools, release 13.0, V13.0.88
// Based on NVVM 20.0.0
//

.version 9.0
.target sm_100
.address_size 64

	// .globl	matrix_mul
// _ZZ10matrix_mulE2sA has been demoted
// _ZZ10matrix_mulE2sB has been demoted

.visible .entry matrix_mul(
	.param .u64 .ptr .align 1 matrix_mul_param_0,
	.param .u64 .ptr .align 1 matrix_mul_param_1,
	.param .u64 .ptr .align 1 matrix_mul_param_2,
	.param .u32 matrix_mul_param_3,
	.param .u32 matrix_mul_param_4,
	.param .u32 matrix_mul_param_5
)
{
	.reg .pred 	%p<12>;
	.reg .b32 	%r<43>;
	.reg .b32 	%f<63>;
	.reg .b64 	%rd<13>;
	// demoted variable
	.shared .align 4 .b8 _ZZ10matrix_mulE2sA[1024];
	// demoted variable
	.shared .align 4 .b8 _ZZ10matrix_mulE2sB[1024];
	ld.param.u64 	%rd4, [matrix_mul_param_0];
	ld.param.u64 	%rd5, [matrix_mul_param_1];
	ld.param.u64 	%rd6, [matrix_mul_param_2];
	ld.param.u32 	%r24, [matrix_mul_param_3];
	ld.param.u32 	%r25, [matrix_mul_param_4];
	ld.param.u32 	%r26, [matrix_mul_param_5];
	mov.u32 	%r27, %ctaid.y;
	mov.u32 	%r28, %ctaid.x;
	shl.b32 	%r29, %r27, 4;
	mov.u32 	%r40, %tid.y;
	add.s32 	%r2, %r29, %r40;
	shl.b32 	%r3, %r28, 4;
	mov.u32 	%r38, %tid.x;
	add.s32 	%r5, %r3, %r38;
	setp.lt.s32 	%p1, %r26, 1;
	mov.f32 	%f62, 0f00000000;
	@%p1 bra 	$L__BB0_7;
	add.s32 	%r30, %r26, 15;
	shr.u32 	%r31, %r30, 4;
	shl.b32 	%r32, %r40, 6;
	mov.u32 	%r33, _ZZ10matrix_mulE2sA;
	add.s32 	%r6, %r33, %r32;
	shl.b32 	%r34, %r38, 2;
	add.s32 	%r7, %r6, %r34;
	mov.u32 	%r35, _ZZ10matrix_mulE2sB;
	add.s32 	%r9, %r35, %r34;
	add.s32 	%r8, %r9, %r32;
	neg.s32 	%r42, %r31;
	mad.lo.s32 	%r36, %r40, %r25, %r38;
	add.s32 	%r41, %r36, %r3;
	shl.b32 	%r12, %r25, 4;
	mad.lo.s32 	%r39, %r26, %r2, %r38;
	cvta.to.global.u64 	%rd1, %rd4;
	cvta.to.global.u64 	%rd2, %rd5;
	mov.f32 	%f62, 0f00000000;
$L__BB0_2:
	setp.ge.s32 	%p2, %r2, %r24;
	mul.wide.s32 	%rd7, %r39, 4;
	add.s64 	%rd3, %rd1, %rd7;
	setp.ge.s32 	%p3, %r38, %r26;
	mov.f32 	%f60, 0f00000000;
	or.pred  	%p4, %p2, %p3;
	@%p4 bra 	$L__BB0_4;
	ld.global.f32 	%f60, [%rd3];
$L__BB0_4:
	setp.ge.s32 	%p5, %r5, %r25;
	st.shared.f32 	[%r7], %f60;
	setp.ge.s32 	%p6, %r40, %r26;
	mov.f32 	%f61, 0f00000000;
	or.pred  	%p7, %p6, %p5;
	@%p7 bra 	$L__BB0_6;
	mul.wide.s32 	%rd8, %r41, 4;
	add.s64 	%rd9, %rd2, %rd8;
	ld.global.f32 	%f61, [%rd9];
$L__BB0_6:
	st.shared.f32 	[%r8], %f61;
	bar.sync 	0;
	ld.shared.f32 	%f12, [%r6];
	ld.shared.f32 	%f13, [%r9];
	fma.rn.f32 	%f14, %f12, %f13, %f62;
	ld.shared.f32 	%f15, [%r6+4];
	ld.shared.f32 	%f16, [%r9+64];
	fma.rn.f32 	%f17, %f15, %f16, %f14;
	ld.shared.f32 	%f18, [%r6+8];
	ld.shared.f32 	%f19, [%r9+128];
	fma.rn.f32 	%f20, %f18, %f19, %f17;
	ld.shared.f32 	%f21, [%r6+12];
	ld.shared.f32 	%f22, [%r9+192];
	fma.rn.f32 	%f23, %f21, %f22, %f20;
	ld.shared.f32 	%f24, [%r6+16];
	ld.shared.f32 	%f25, [%r9+256];
	fma.rn.f32 	%f26, %f24, %f25, %f23;
	ld.shared.f32 	%f27, [%r6+20];
	ld.shared.f32 	%f28, [%r9+320];
	fma.rn.f32 	%f29, %f27, %f28, %f26;
	ld.shared.f32 	%f30, [%r6+24];
	ld.shared.f32 	%f31, [%r9+384];
	fma.rn.f32 	%f32, %f30, %f31, %f29;
	ld.shared.f32 	%f33, [%r6+28];
	ld.shared.f32 	%f34, [%r9+448];
	fma.rn.f32 	%f35, %f33, %f34, %f32;
	ld.shared.f32 	%f36, [%r6+32];
	ld.shared.f32 	%f37, [%r9+512];
	fma.rn.f32 	%f38, %f36, %f37, %f35;
	ld.shared.f32 	%f39, [%r6+36];
	ld.shared.f32 	%f40, [%r9+576];
	fma.rn.f32 	%f41, %f39, %f40, %f38;
	ld.shared.f32 	%f42, [%r6+40];
	ld.shared.f32 	%f43, [%r9+640];
	fma.rn.f32 	%f44, %f42, %f43, %f41;
	ld.shared.f32 	%f45, [%r6+44];
	ld.shared.f32 	%f46, [%r9+704];
	fma.rn.f32 	%f47, %f45, %f46, %f44;
	ld.shared.f32 	%f48, [%r6+48];
	ld.shared.f32 	%f49, [%r9+768];
	fma.rn.f32 	%f50, %f48, %f49, %f47;
	ld.shared.f32 	%f51, [%r6+52];
	ld.shared.f32 	%f52, [%r9+832];
	fma.rn.f32 	%f53, %f51, %f52, %f50;
	ld.shared.f32 	%f54, [%r6+56];
	ld.shared.f32 	%f55, [%r9+896];
	fma.rn.f32 	%f56, %f54, %f55, %f53;
	ld.shared.f32 	%f57, [%r6+60];
	ld.shared.f32 	%f58, [%r9+960];
	fma.rn.f32 	%f62, %f57, %f58, %f56;
	bar.sync 	0;
	add.s32 	%r42, %r42, 1;
	setp.ne.s32 	%p8, %r42, 0;
	add.s32 	%r41, %r41, %r12;
	add.s32 	%r40, %r40, 16;
	add.s32 	%r39, %r39, 16;
	add.s32 	%r38, %r38, 16;
	@%p8 bra 	$L__BB0_2;
$L__BB0_7:
	setp.ge.s32 	%p9, %r2, %r24;
	setp.ge.s32 	%p10, %r5, %r25;
	or.pred  	%p11, %p9, %p10;
	@%p11 bra 	$L__BB0_9;
	mad.lo.s32 	%r37, %r25, %r2, %r5;
	cvta.to.global.u64 	%rd10, %rd6;
	mul.wide.s32 	%rd11, %r37, 4;
	add.s64 	%rd12, %rd10, %rd11;
	st.global.f32 	[%rd12], %f62;
$L__BB0_9:
	ret;

}


// ===== COMPILED SASS (sm_100) =====

	.target	sm_100

	.elftype	@"ET_EXEC"


//--------------------- .note.nv.tkinfo           --------------------------
	.section	.note.nv.tkinfo,"",@"SHT_NOTE"
	.sectionflags	@"SHF_NOTE_NV_TKINFO"
	.tkinfo
        /*0018*/ 	.word	0x00000002
        /*0030*/ 	.string	""
        /*0030*/ 	.string	"ptxas"
        /*0030*/ 	.string	"Cuda compilation tools, release 13.0, V13.0.88"
        /*0030*/ 	.string	"Build cuda_13.0.r13.0/compiler.36424714_0"
        /*0030*/ 	.string	"-arch sm_100 -m 64 "



//--------------------- .note.nv.cuinfo           --------------------------
	.section	.note.nv.cuinfo,"",@"SHT_NOTE"
	.sectionflags	@"SHF_NOTE_NV_CUINFO"
        /*0018*/ 	.short	0x0002
        /*001a*/ 	.short	0x0064
        /*001c*/ 	.short	0x0082
	.zero		2


//--------------------- .nv.info                  --------------------------
	.section	.nv.info,"",@"SHT_CUDA_INFO"
	.align	4


	//----- nvinfo : EIATTR_REGCOUNT
	.align		4
        /*0000*/ 	.byte	0x04, 0x2f
        /*0002*/ 	.short	(.L_1 - .L_0)
	.align		4
.L_0:
        /*0004*/ 	.word	index@(matrix_mul)
        /*0008*/ 	.word	0x00000020


	//----- nvinfo : EIATTR_FRAME_SIZE
	.align		4
.L_1:
        /*000c*/ 	.byte	0x04, 0x11
        /*000e*/ 	.short	(.L_3 - .L_2)
	.align		4
.L_2:
        /*0010*/ 	.word	index@(matrix_mul)
        /*0014*/ 	.word	0x00000000


	//----- nvinfo : EIATTR_MIN_STACK_SIZE
	.align		4
.L_3:
        /*0018*/ 	.byte	0x04, 0x12
        /*001a*/ 	.short	(.L_5 - .L_4)
	.align		4
.L_4:
        /*001c*/ 	.word	index@(matrix_mul)
        /*0020*/ 	.word	0x00000000
.L_5:


//--------------------- .nv.compat                --------------------------
	.section	.nv.compat,"",@"SHT_CUDA_COMPAT_INFO"
	.align	4
        /*0000*/ 	.byte	0x02, 0x09, 0x00, 0x00, 0x02, 0x02, 0x01, 0x00, 0x02, 0x05, 0x05, 0x00, 0x03, 0x07, 0x01, 0x01
        /*0010*/ 	.byte	0x02, 0x03, 0x00, 0x00, 0x02, 0x06, 0x01, 0x00, 0x04, 0x0b, 0x08, 0x00, 0x09, 0x00, 0x00, 0x00
        /*0020*/ 	.byte	0x00, 0x00, 0x00, 0x00


//--------------------- .nv.info.matrix_mul       --------------------------
	.section	.nv.info.matrix_mul,"",@"SHT_CUDA_INFO"
	.sectionflags	@""
	.align	4


	//----- nvinfo : EIATTR_CUDA_API_VERSION
	.align		4
        /*0000*/ 	.byte	0x04, 0x37
        /*0002*/ 	.short	(.L_7 - .L_6)
.L_6:
        /*0004*/ 	.word	0x00000082


	//----- nvinfo : EIATTR_KPARAM_INFO
	.align		4
.L_7:
        /*0008*/ 	.byte	0x04, 0x17
        /*000a*/ 	.short	(.L_9 - .L_8)
.L_8:
        /*000c*/ 	.word	0x00000000
        /*0010*/ 	.short	0x0005
        /*0012*/ 	.short	0x0020
        /*0014*/ 	.byte	0x00, 0xf0, 0x11, 0x00


	//----- nvinfo : EIATTR_KPARAM_INFO
	.align		4
.L_9:
        /*0018*/ 	.byte	0x04, 0x17
        /*001a*/ 	.short	(.L_11 - .L_10)
.L_10:
        /*001c*/ 	.word	0x00000000
        /*0020*/ 	.short	0x0004
        /*0022*/ 	.short	0x001c
        /*0024*/ 	.byte	0x00, 0xf0, 0x11, 0x00


	//----- nvinfo : EIATTR_KPARAM_INFO
	.align		4
.L_11:
        /*0028*/ 	.byte	0x04, 0x17
        /*002a*/ 	.short	(.L_13 - .L_12)
.L_12:
        /*002c*/ 	.word	0x00000000
        /*0030*/ 	.short	0x0003
        /*0032*/ 	.short	0x0018
        /*0034*/ 	.byte	0x00, 0xf0, 0x11, 0x00


	//----- nvinfo : EIATTR_KPARAM_INFO
	.align		4
.L_13:
        /*0038*/ 	.byte	0x04, 0x17
        /*003a*/ 	.short	(.L_15 - .L_14)
.L_14:
        /*003c*/ 	.word	0x00000000
        /*0040*/ 	.short	0x0002
        /*0042*/ 	.short	0x0010
        /*0044*/ 	.byte	0x00, 0xf5, 0x21, 0x00


	//----- nvinfo : EIATTR_KPARAM_INFO
	.align		4
.L_15:
        /*0048*/ 	.byte	0x04, 0x17
        /*004a*/ 	.short	(.L_17 - .L_16)
.L_16:
        /*004c*/ 	.word	0x00000000
        /*0050*/ 	.short	0x0001
        /*0052*/ 	.short	0x0008
        /*0054*/ 	.byte	0x00, 0xf5, 0x21, 0x00


	//----- nvinfo : EIATTR_KPARAM_INFO
	.align		4
.L_17:
        /*0058*/ 	.byte	0x04, 0x17
        /*005a*/ 	.short	(.L_19 - .L_18)
.L_18:
        /*005c*/ 	.word	0x00000000
        /*0060*/ 	.short	0x0000
        /*0062*/ 	.short	0x0000
        /*0064*/ 	.byte	0x00, 0xf5, 0x21, 0x00


	//----- nvinfo : EIATTR_SPARSE_MMA_MASK
	.align		4
.L_19:
        /*0068*/ 	.byte	0x03, 0x50
        /*006a*/ 	.short	0x0000


	//----- nvinfo : EIATTR_MAXREG_COUNT
	.align		4
        /*006c*/ 	.byte	0x03, 0x1b
        /*006e*/ 	.short	0x00ff


	//----- nvinfo : EIATTR_NUM_BARRIERS
	.align		4
        /*0070*/ 	.byte	0x02, 0x4c
        /*0072*/ 	.byte	0x01
	.zero		1


	//----- nvinfo : EIATTR_MERCURY_ISA_VERSION
	.align		4
        /*0074*/ 	.byte	0x03, 0x5f
        /*0076*/ 	.short	0x0101


	//----- nvinfo : EIATTR_VRC_CTA_INIT_COUNT
	.align		4
        /*0078*/ 	.byte	0x02, 0x4a
	.zero		1
	.zero		1


	//----- nvinfo : EIATTR_EXIT_INSTR_OFFSETS
	.align		4
        /*007c*/ 	.byte	0x04, 0x1c
        /*007e*/ 	.short	(.L_21 - .L_20)


	//   ....[0]....
.L_20:
        /*0080*/ 	.word	0x000005e0


	//   ....[1]....
        /*0084*/ 	.word	0x00000630


	//----- nvinfo : EIATTR_CBANK_PARAM_SIZE
	.align		4
.L_21:
        /*0088*/ 	.byte	0x03, 0x19
        /*008a*/ 	.short	0x0024


	//----- nvinfo : EIATTR_PARAM_CBANK
	.align		4
        /*008c*/ 	.byte	0x04, 0x0a
        /*008e*/ 	.short	(.L_23 - .L_22)
	.align		4
.L_22:
        /*0090*/ 	.word	index@(.nv.constant0.matrix_mul)
        /*0094*/ 	.short	0x0380
        /*0096*/ 	.short	0x0024


	//----- nvinfo : EIATTR_SW_WAR
	.align		4
.L_23:
        /*0098*/ 	.byte	0x04, 0x36
        /*009a*/ 	.short	(.L_25 - .L_24)
.L_24:
        /*009c*/ 	.word	0x00000008
.L_25:


//--------------------- .nv.callgraph             --------------------------
	.section	.nv.callgraph,"",@"SHT_CUDA_CALLGRAPH"
	.align	4
	.sectionentsize	8
	.align		4
        /*0000*/ 	.word	0x00000000
	.align		4
        /*0004*/ 	.word	0xffffffff
	.align		4
        /*0008*/ 	.word	0x00000000
	.align		4
        /*000c*/ 	.word	0xfffffffe
	.align		4
        /*0010*/ 	.word	0x00000000
	.align		4
        /*0014*/ 	.word	0xfffffffd
	.align		4
        /*0018*/ 	.word	0x00000000
	.align		4
        /*001c*/ 	.word	0xfffffffc


//--------------------- .text.matrix_mul          --------------------------
	.section	.text.matrix_mul,"ax",@progbits
	.align	128
        .global         matrix_mul
        .type           matrix_mul,@function
        .size           matrix_mul,(.L_x_3 - matrix_mul)
        .other          matrix_mul,@"STO_CUDA_ENTRY STV_DEFAULT"
matrix_mul:
.text.matrix_mul:
[----:B------:R-:W-:Y:S01]  /*0000*/  LDC R1, c[0x0][0x37c] ;  /* 0x0000df00ff017b82 */ /* 0x000fe20000000800 */
[----:B------:R-:W0:Y:S01]  /*0010*/  S2R R0, SR_CTAID.Y ;  /* 0x0000000000007919 */ /* 0x000e220000002600 */
[----:B------:R-:W1:Y:S01]  /*0020*/  LDCU UR10, c[0x0][0x3a0] ;  /* 0x00007400ff0a77ac */ /* 0x000e620008000800 */
[----:B------:R-:W-:Y:S01]  /*0030*/  HFMA2 R23, -RZ, RZ, 0, 0 ;  /* 0x00000000ff177431 */ /* 0x000fe200000001ff */
[----:B------:R-:W0:Y:S01]  /*0040*/  S2R R14, SR_TID.Y ;  /* 0x00000000000e7919 */ /* 0x000e220000002200 */
[----:B------:R-:W2:Y:S01]  /*0050*/  LDCU.64 UR8, c[0x0][0x358] ;  /* 0x00006b00ff0877ac */ /* 0x000ea20008000a00 */
[----:B------:R-:W3:Y:S01]  /*0060*/  S2R R5, SR_CTAID.X ;  /* 0x0000000000057919 */ /* 0x000ee20000002500 */
[----:B------:R-:W3:Y:S01]  /*0070*/  S2R R21, SR_TID.X ;  /* 0x0000000000157919 */ /* 0x000ee20000002100 */
[----:B-1----:R-:W-:Y:S01]  /*0080*/  UISETP.GE.AND UP0, UPT, UR10, 0x1, UPT ;  /* 0x000000010a00788c */ /* 0x002fe2000bf06270 */
[----:B0-----:R-:W-:Y:S02]  /*0090*/  LEA R0, R0, R14, 0x4 ;  /* 0x0000000e00007211 */ /* 0x001fe400078e20ff */
[----:B---3--:R-:W-:-:S06]  /*00a0*/  LEA R15, R5, R21, 0x4 ;  /* 0x00000015050f7211 */ /* 0x008fcc00078e20ff */
[----:B--2---:R-:W-:Y:S05]  /*00b0*/  BRA.U !UP0, `(.L_x_0) ;  /* 0x00000005083c7547 */ /* 0x004fea000b800000 */
[----:B------:R-:W0:Y:S01]  /*00c0*/  S2UR UR7, SR_CgaCtaId ;  /* 0x00000000000779c3 */ /* 0x000e220000008800 */
[----:B------:R-:W1:Y:S01]  /*00d0*/  LDCU UR11, c[0x0][0x39c] ;  /* 0x00007380ff0b77ac */ /* 0x000e620008000800 */
[----:B------:R-:W-:Y:S01]  /*00e0*/  MOV R23, RZ ;  /* 0x000000ff00177202 */ /* 0x000fe20000000f00 */
[----:B------:R-:W-:Y:S01]  /*00f0*/  IMAD R13, R0, UR10, R21 ;  /* 0x0000000a000d7c24 */ /* 0x000fe2000f8e0215 */
[----:B------:R-:W-:Y:S01]  /*0100*/  UMOV UR5, 0x400 ;  /* 0x0000040000057882 */ /* 0x000fe20000000000 */
[----:B------:R-:W-:-:S03]  /*0110*/  UIADD3 UR4, UPT, UPT, UR10, 0xf, URZ ;  /* 0x0000000f0a047890 */ /* 0x000fc6000fffe0ff */
[----:B------:R-:W2:Y:S01]  /*0120*/  LDC R16, c[0x0][0x39c] ;  /* 0x0000e700ff107b82 */ /* 0x000ea20000000800 */
[----:B------:R-:W-:Y:S02]  /*0130*/  UIADD3 UR6, UPT, UPT, UR5, 0x400, URZ ;  /* 0x0000040005067890 */ /* 0x000fe4000fffe0ff */
[----:B------:R-:W-:Y:S01]  /*0140*/  USHF.R.U32.HI UR4, URZ, 0x4, UR4 ;  /* 0x00000004ff047899 */ /* 0x000fe20008011604 */
[----:B------:R-:W3:Y:S04]  /*0150*/  LDCU UR13, c[0x0][0x3a0] ;  /* 0x00007400ff0d77ac */ /* 0x000ee80008000800 */
[----:B------:R-:W4:Y:S01]  /*0160*/  LDC.64 R2, c[0x0][0x380] ;  /* 0x0000e000ff027b82 */ /* 0x000f220000000a00 */
[----:B------:R-:W2:Y:S01]  /*0170*/  LDCU UR12, c[0x0][0x398] ;  /* 0x00007300ff0c77ac */ /* 0x000ea20008000800 */
[----:B-1----:R-:W-:Y:S01]  /*0180*/  IMAD R12, R14, UR11, R21 ;  /* 0x0000000b0e0c7c24 */ /* 0x002fe2000f8e0215 */
[----:B------:R-:W-:-:S02]  /*0190*/  UIADD3 UR4, UPT, UPT, -UR4, URZ, URZ ;  /* 0x000000ff04047290 */ /* 0x000fc4000fffe1ff */
[----:B0-----:R-:W-:Y:S02]  /*01a0*/  ULEA UR5, UR7, UR5, 0x18 ;  /* 0x0000000507057291 */ /* 0x001fe4000f8ec0ff */
[----:B------:R-:W-:Y:S01]  /*01b0*/  LEA R12, R5, R12, 0x4 ;  /* 0x0000000c050c7211 */ /* 0x000fe200078e20ff */
[----:B------:R-:W-:-:S03]  /*01c0*/  ULEA UR6, UR7, UR6, 0x18 ;  /* 0x0000000607067291 */ /* 0x000fc6000f8ec0ff */
[----:B------:R-:W-:-:S03]  /*01d0*/  LEA R18, R14, UR5, 0x6 ;  /* 0x000000050e127c11 */ /* 0x000fc6000f8e30ff */
[C---:B------:R-:W-:Y:S02]  /*01e0*/  LEA R19, R21.reuse, UR6, 0x2 ;  /* 0x0000000615137c11 */ /* 0x040fe4000f8e10ff */
[----:B------:R-:W-:Y:S02]  /*01f0*/  LEA R20, R21, R18, 0x2 ;  /* 0x0000001215147211 */ /* 0x000fe400078e10ff */
[----:B---3--:R-:W-:-:S07]  /*0200*/  LEA R17, R14, R19, 0x6 ;  /* 0x000000130e117211 */ /* 0x008fce00078e30ff */
.L_x_1:
[----:B--2---:R-:W-:Y:S01]  /*0210*/  ISETP.GE.AND P0, PT, R15, R16, PT ;  /* 0x000000100f00720c */ /* 0x004fe20003f06270 */
[----:B------:R-:W-:Y:S01]  /*0220*/  HFMA2 R22, -RZ, RZ, 0, 0 ;  /* 0x00000000ff167431 */ /* 0x000fe200000001ff */
[----:B------:R-:W-:Y:S01]  /*0230*/  ISETP.GE.AND P1, PT, R21, UR13, PT ;  /* 0x0000000d15007c0c */ /* 0x000fe2000bf26270 */
[----:B----4-:R-:W-:Y:S01]  /*0240*/  IMAD.WIDE R4, R13, 0x4, R2 ;  /* 0x000000040d047825 */ /* 0x010fe200078e0202 */
[----:B------:R-:W-:Y:S02]  /*0250*/  ISETP.GE.OR P0, PT, R14, UR13, P0 ;  /* 0x0000000d0e007c0c */ /* 0x000fe40008706670 */
[----:B------:R-:W-:Y:S02]  /*0260*/  ISETP.GE.OR P1, PT, R0, UR12, P1 ;  /* 0x0000000c00007c0c */ /* 0x000fe40008f26670 */
[----:B------:R-:W-:-:S09]  /*0270*/  MOV R27, RZ ;  /* 0x000000ff001b7202 */ /* 0x000fd20000000f00 */
[----:B------:R-:W0:Y:S02]  /*0280*/  @!P0 LDC.64 R6, c[0x0][0x388] ;  /* 0x0000e200ff068b82 */ /* 0x000e240000000a00 */
[----:B------:R-:W2:Y:S01]  /*0290*/  @!P1 LDG.E R27, desc[UR8][R4.64] ;  /* 0x00000008041b9981 */ /* 0x000ea2000c1e1900 */
[----:B0-----:R-:W-:-:S05]  /*02a0*/  @!P0 IMAD.WIDE R6, R12, 0x4, R6 ;  /* 0x000000040c068825 */ /* 0x001fca00078e0206 */
[----:B------:R-:W3:Y:S01]  /*02b0*/  @!P0 LDG.E R22, desc[UR8][R6.64] ;  /* 0x0000000806168981 */ /* 0x000ee2000c1e1900 */
[----:B------:R-:W-:-:S04]  /*02c0*/  UIADD3 UR4, UPT, UPT, UR4, 0x1, URZ ;  /* 0x0000000104047890 */ /* 0x000fc8000fffe0ff */
[----:B------:R-:W-:Y:S01]  /*02d0*/  UISETP.NE.AND UP0, UPT, UR4, URZ, UPT ;  /* 0x000000ff0400728c */ /* 0x000fe2000bf05270 */
[----:B------:R-:W-:Y:S02]  /*02e0*/  IADD3 R13, PT, PT, R13, 0x10, RZ ;  /* 0x000000100d0d7810 */ /* 0x000fe40007ffe0ff */
[----:B------:R-:W-:Y:S02]  /*02f0*/  IADD3 R21, PT, PT, R21, 0x10, RZ ;  /* 0x0000001015157810 */ /* 0x000fe40007ffe0ff */
[----:B------:R-:W-:Y:S02]  /*0300*/  IADD3 R14, PT, PT, R14, 0x10, RZ ;  /* 0x000000100e0e7810 */ /* 0x000fe40007ffe0ff */
[----:B------:R-:W-:Y:S01]  /*0310*/  LEA R12, R16, R12, 0x4 ;  /* 0x0000000c100c7211 */ /* 0x000fe200078e20ff */
[----:B--2---:R-:W-:Y:S04]  /*0320*/  STS [R20], R27 ;  /* 0x0000001b14007388 */ /* 0x004fe80000000800 */
[----:B---3--:R-:W-:Y:S01]  /*0330*/  STS [R17], R22 ;  /* 0x0000001611007388 */ /* 0x008fe20000000800 */
[----:B------:R-:W-:Y:S06]  /*0340*/  BAR.SYNC.DEFER_BLOCKING 0x0 ;  /* 0x0000000000007b1d */ /* 0x000fec0000010000 */
[----:B------:R-:W-:Y:S04]  /*0350*/  LDS R26, [R19] ;  /* 0x00000000131a7984 */ /* 0x000fe80000000800 */
[----:B------:R-:W0:Y:S04]  /*0360*/  LDS.128 R8, [R18] ;  /* 0x0000000012087984 */ /* 0x000e280000000c00 */
[----:B------:R-:W1:Y:S04]  /*0370*/  LDS R29, [R19+0x40] ;  /* 0x00004000131d7984 */ /* 0x000e680000000800 */
[----:B------:R-:W2:Y:S04]  /*0380*/  LDS R25, [R19+0x80] ;  /* 0x0000800013197984 */ /* 0x000ea80000000800 */
[----:B------:R-:W3:Y:S04]  /*0390*/  LDS R24, [R19+0xc0] ;  /* 0x0000c00013187984 */ /* 0x000ee80000000800 */
[----:B------:R-:W-:Y:S04]  /*03a0*/  LDS.128 R4, [R18+0x10] ;  /* 0x0000100012047984 */ /* 0x000fe80000000c00 */
[----:B------:R-:W-:Y:S04]  /*03b0*/  LDS R22, [R19+0x140] ;  /* 0x0001400013167984 */ /* 0x000fe80000000800 */
[----:B------:R-:W-:Y:S01]  /*03c0*/  LDS R27, [R19+0x200] ;  /* 0x00020000131b7984 */ /* 0x000fe20000000800 */
[----:B0-----:R-:W-:-:S03]  /*03d0*/  FFMA R8, R8, R26, R23 ;  /* 0x0000001a08087223 */ /* 0x001fc60000000017 */
[----:B------:R-:W0:Y:S01]  /*03e0*/  LDS R23, [R19+0x100] ;  /* 0x0001000013177984 */ /* 0x000e220000000800 */
[----:B-1----:R-:W-:-:S03]  /*03f0*/  FFMA R8, R29, R9, R8 ;  /* 0x000000091d087223 */ /* 0x002fc60000000008 */
[----:B------:R-:W-:Y:S01]  /*0400*/  LDS R26, [R19+0x1c0] ;  /* 0x0001c000131a7984 */ /* 0x000fe20000000800 */
[----:B--2---:R-:W-:-:S03]  /*0410*/  FFMA R9, R25, R10, R8 ;  /* 0x0000000a19097223 */ /* 0x004fc60000000008 */
[----:B------:R-:W1:Y:S01]  /*0420*/  LDS R25, [R19+0x180] ;  /* 0x0001800013197984 */ /* 0x000e620000000800 */
[----:B---3--:R-:W-:-:S03]  /*0430*/  FFMA R9, R24, R11, R9 ;  /* 0x0000000b18097223 */ /* 0x008fc60000000009 */
[----:B------:R-:W-:Y:S01]  /*0440*/  LDS R24, [R19+0x240] ;  /* 0x0002400013187984 */ /* 0x000fe20000000800 */
[----:B0-----:R-:W-:-:S03]  /*0450*/  FFMA R23, R4, R23, R9 ;  /* 0x0000001704177223 */ /* 0x001fc60000000009 */
[----:B------:R-:W0:Y:S01]  /*0460*/  LDS.128 R8, [R18+0x20] ;  /* 0x0000200012087984 */ /* 0x000e220000000c00 */
[----:B------:R-:W-:-:S03]  /*0470*/  FFMA R22, R22, R5, R23 ;  /* 0x0000000516167223 */ /* 0x000fc60000000017 */
[----:B------:R-:W2:Y:S01]  /*0480*/  LDS R23, [R19+0x280] ;  /* 0x0002800013177984 */ /* 0x000ea20000000800 */
[----:B-1----:R-:W-:-:S03]  /*0490*/  FFMA R25, R25, R6, R22 ;  /* 0x0000000619197223 */ /* 0x002fc60000000016 */
[----:B------:R-:W1:Y:S01]  /*04a0*/  LDS R22, [R19+0x2c0] ;  /* 0x0002c00013167984 */ /* 0x000e620000000800 */
[----:B------:R-:W-:-:S03]  /*04b0*/  FFMA R7, R26, R7, R25 ;  /* 0x000000071a077223 */ /* 0x000fc60000000019 */
[----:B------:R-:W-:Y:S01]  /*04c0*/  LDS R25, [R19+0x300] ;  /* 0x0003000013197984 */ /* 0x000fe20000000800 */
[----:B0-----:R-:W-:-:S03]  /*04d0*/  FFMA R27, R8, R27, R7 ;  /* 0x0000001b081b7223 */ /* 0x001fc60000000007 */
[----:B------:R-:W0:Y:S01]  /*04e0*/  LDS.128 R4, [R18+0x30] ;  /* 0x0000300012047984 */ /* 0x000e220000000c00 */
[----:B------:R-:W-:-:S03]  /*04f0*/  FFMA R24, R24, R9, R27 ;  /* 0x0000000918187223 */ /* 0x000fc6000000001b */
[----:B------:R-:W3:Y:S04]  /*0500*/  LDS R27, [R19+0x340] ;  /* 0x00034000131b7984 */ /* 0x000ee80000000800 */
[----:B------:R-:W4:Y:S04]  /*0510*/  LDS R9, [R19+0x380] ;  /* 0x0003800013097984 */ /* 0x000f280000000800 */
[----:B------:R-:W5:Y:S01]  /*0520*/  LDS R8, [R19+0x3c0] ;  /* 0x0003c00013087984 */ /* 0x000f620000000800 */
[----:B--2---:R-:W-:-:S04]  /*0530*/  FFMA R23, R23, R10, R24 ;  /* 0x0000000a17177223 */ /* 0x004fc80000000018 */
[----:B-1----:R-:W-:-:S04]  /*0540*/  FFMA R11, R22, R11, R23 ;  /* 0x0000000b160b7223 */ /* 0x002fc80000000017 */
[----:B0-----:R-:W-:-:S04]  /*0550*/  FFMA R4, R4, R25, R11 ;  /* 0x0000001904047223 */ /* 0x001fc8000000000b */
[----:B---3--:R-:W-:-:S04]  /*0560*/  FFMA R4, R27, R5, R4 ;  /* 0x000000051b047223 */ /* 0x008fc80000000004 */
[----:B----4-:R-:W-:-:S04]  /*0570*/  FFMA R9, R9, R6, R4 ;  /* 0x0000000609097223 */ /* 0x010fc80000000004 */
[----:B-----5:R-:W-:Y:S01]  /*0580*/  FFMA R23, R8, R7, R9 ;  /* 0x0000000708177223 */ /* 0x020fe20000000009 */
[----:B------:R-:W-:Y:S06]  /*0590*/  BAR.SYNC.DEFER_BLOCKING 0x0 ;  /* 0x0000000000007b1d */ /* 0x000fec0000010000 */
[----:B------:R-:W-:Y:S05]  /*05a0*/  BRA.U UP0, `(.L_x_1) ;  /* 0xfffffffd00187547 */ /* 0x000fea000b83ffff */
.L_x_0:
[----:B------:R-:W0:Y:S02]  /*05b0*/  LDCU.64 UR4, c[0x0][0x398] ;  /* 0x00007300ff0477ac */ /* 0x000e240008000a00 */
[----:B0-----:R-:W-:-:S04]  /*05c0*/  ISETP.GE.AND P0, PT, R15, UR5, PT ;  /* 0x000000050f007c0c */ /* 0x001fc8000bf06270 */
[----:B------:R-:W-:-:S13]  /*05d0*/  ISETP.GE.OR P0, PT, R0, UR4, P0 ;  /* 0x0000000400007c0c */ /* 0x000fda0008706670 */
[----:B------:R-:W-:Y:S05]  /*05e0*/  @P0 EXIT ;  /* 0x000000000000094d */ /* 0x000fea0003800000 */
[----:B------:R-:W0:Y:S01]  /*05f0*/  LDC.64 R2, c[0x0][0x390] ;  /* 0x0000e400ff027b82 */ /* 0x000e220000000a00 */
[----:B------:R-:W-:-:S04]  /*0600*/  IMAD R15, R0, UR5, R15 ;  /* 0x00000005000f7c24 */ /* 0x000fc8000f8e020f */
[----:B0-----:R-:W-:-:S05]  /*0610*/  IMAD.WIDE R2, R15, 0x4, R2 ;  /* 0x000000040f027825 */ /* 0x001fca00078e0202 */
[----:B------:R-:W-:Y:S01]  /*0620*/  STG.E desc[UR8][R2.64], R23 ;  /* 0x0000001702007986 */ /* 0x000fe2000c101908 */
[----:B------:R-:W-:Y:S05]  /*0630*/  EXIT ;  /* 0x000000000000794d */ /* 0x000fea0003800000 */
.L_x_2:
[----:B------:R-:W-:-:S00]  /*0640*/  BRA `(.L_x_2) ;  /* 0xfffffffc00fc7947 */ /* 0x000fc0000383ffff */
[----:B------:R-:W-:-:S00]  /*0650*/  NOP ;  /* 0x0000000000007918 */ /* 0x000fc00000000000 */
        /* <DEDUP_REMOVED lines=10> */
.L_x_3:


//--------------------- .nv.shared.matrix_mul     --------------------------
	.section	.nv.shared.matrix_mul,"aw",@nobits
	.sectionflags	@""
	.align	4
.nv.shared.matrix_mul:
	.zero		3072


//--------------------- .nv.shared.reserved.0     --------------------------
	.section	.nv.shared.reserved.0,"aw",@nobits
	.weak		__nv_reservedSMEM_offset_0_alias
	.size		__nv_reservedSMEM_offset_0_alias, 0, 64
	.other		__nv_reservedSMEM_offset_0_alias,@"STO_CUDA_RESERVED_SHARED STV_DEFAULT"
__nv_reservedSMEM_offset_0_alias:
	.zero		0
	.zero		64


//--------------------- .nv.constant0.matrix_mul  --------------------------
	.section	.nv.constant0.matrix_mul,"a",@progbits
	.sectionflags	@""
	.align	4
.nv.constant0.matrix_mul:
	.zero		932


//--------------------- SYMBOLS --------------------------

	.type		.nv.reservedSmem.offset0,@object
	.size		.nv.reservedSmem.offset0,0x4
	.type		.nv.reservedSmem.cap,@object
	.size		.nv.reservedSmem.cap,0x4
